//
// Generated by NVIDIA NVVM Compiler
//
// Compiler Build ID: CL-36424714
// Cuda compilation tools, release 13.0, V13.0.88
// Based on NVVM 20.0.0
//

.version 9.0
.target sm_100
.address_size 64

	// .globl	_Z7computefffffifffffffffffff
.extern .func  (.param .b32 func_retval0) vprintf
(
	.param .b64 vprintf_param_0,
	.param .b64 vprintf_param_1
)
;
.global .align 1 .b8 $str[7] = {37, 46, 49, 55, 103, 10};

.visible .entry _Z7computefffffifffffffffffff(
	.param .f32 _Z7computefffffifffffffffffff_param_0,
	.param .f32 _Z7computefffffifffffffffffff_param_1,
	.param .f32 _Z7computefffffifffffffffffff_param_2,
	.param .f32 _Z7computefffffifffffffffffff_param_3,
	.param .f32 _Z7computefffffifffffffffffff_param_4,
	.param .u32 _Z7computefffffifffffffffffff_param_5,
	.param .f32 _Z7computefffffifffffffffffff_param_6,
	.param .f32 _Z7computefffffifffffffffffff_param_7,
	.param .f32 _Z7computefffffifffffffffffff_param_8,
	.param .f32 _Z7computefffffifffffffffffff_param_9,
	.param .f32 _Z7computefffffifffffffffffff_param_10,
	.param .f32 _Z7computefffffifffffffffffff_param_11,
	.param .f32 _Z7computefffffifffffffffffff_param_12,
	.param .f32 _Z7computefffffifffffffffffff_param_13,
	.param .f32 _Z7computefffffifffffffffffff_param_14,
	.param .f32 _Z7computefffffifffffffffffff_param_15,
	.param .f32 _Z7computefffffifffffffffffff_param_16,
	.param .f32 _Z7computefffffifffffffffffff_param_17,
	.param .f32 _Z7computefffffifffffffffffff_param_18
)
{
	.local .align 8 .b8 	__local_depot0[8];
	.reg .b64 	%SP;
	.reg .b64 	%SPL;
	.reg .pred 	%p<19>;
	.reg .b32 	%r<32>;
	.reg .b32 	%f<90>;
	.reg .b64 	%rd<5>;
	.reg .b64 	%fd<2>;

	mov.u64 	%SPL, __local_depot0;
	cvta.local.u64 	%SP, %SPL;
	ld.param.f32 	%f89, [_Z7computefffffifffffffffffff_param_0];
	ld.param.f32 	%f36, [_Z7computefffffifffffffffffff_param_1];
	ld.param.f32 	%f37, [_Z7computefffffifffffffffffff_param_2];
	ld.param.f32 	%f38, [_Z7computefffffifffffffffffff_param_3];
	ld.param.f32 	%f39, [_Z7computefffffifffffffffffff_param_4];
	ld.param.u32 	%r15, [_Z7computefffffifffffffffffff_param_5];
	ld.param.f32 	%f24, [_Z7computefffffifffffffffffff_param_6];
	ld.param.f32 	%f25, [_Z7computefffffifffffffffffff_param_7];
	ld.param.f32 	%f26, [_Z7computefffffifffffffffffff_param_8];
	ld.param.f32 	%f27, [_Z7computefffffifffffffffffff_param_9];
	ld.param.f32 	%f28, [_Z7computefffffifffffffffffff_param_10];
	ld.param.f32 	%f29, [_Z7computefffffifffffffffffff_param_11];
	ld.param.f32 	%f30, [_Z7computefffffifffffffffffff_param_12];
	ld.param.f32 	%f31, [_Z7computefffffifffffffffffff_param_13];
	ld.param.f32 	%f32, [_Z7computefffffifffffffffffff_param_14];
	ld.param.f32 	%f33, [_Z7computefffffifffffffffffff_param_15];
	ld.param.f32 	%f34, [_Z7computefffffifffffffffffff_param_16];
	ld.param.f32 	%f35, [_Z7computefffffifffffffffffff_param_17];
	mul.f32 	%f40, %f38, %f39;
	mul.f32 	%f41, %f37, %f40;
	mov.f32 	%f42, 0f79A3C7F5;
	sub.f32 	%f43, %f42, %f41;
	add.f32 	%f44, %f36, %f43;
	setp.gtu.f32 	%p1, %f89, %f44;
	@%p1 bra 	$L__BB0_16;
	mul.f32 	%f45, %f25, 0f80000439;
	mul.f32 	%f46, %f26, %f27;
	mov.f32 	%f47, 0f82646248;
	sub.f32 	%f48, %f47, %f46;
	sub.f32 	%f49, %f45, %f48;
	mul.f32 	%f1, %f24, %f49;
	sub.f32 	%f50, %f28, %f29;
	sub.f32 	%f51, %f50, %f30;
	fma.rn.f32 	%f52, %f51, 0f85585B15, 0f83DC9AE5;
	abs.f32 	%f2, %f52;
	abs.f32 	%f87, %f1;
	setp.lt.f32 	%p2, %f87, %f2;
	@%p2 bra 	$L__BB0_13;
	mul.f32 	%f4, %f2, 0f4B000000;
	setp.gtu.f32 	%p3, %f87, %f4;
	@%p3 bra 	$L__BB0_9;
	div.approx.f32 	%f53, %f87, %f2;
	cvt.rzi.f32.f32 	%f85, %f53;
	neg.f32 	%f6, %f2;
	fma.rn.f32 	%f7, %f6, %f85, %f87;
	mov.b32 	%r1, %f7;
	mov.b32 	%r16, %f2;
	setp.lt.u32 	%p4, %r1, %r16;
	@%p4 bra 	$L__BB0_8;
	setp.lt.u32 	%p5, %r1, -2147483647;
	@%p5 bra 	$L__BB0_6;
	add.f32 	%f58, %f85, 0fBF800000;
	setp.lt.f32 	%p8, %f7, %f6;
	add.f32 	%f59, %f58, 0fBF800000;
	selp.f32 	%f85, %f59, %f58, %p8;
	bra.uni 	$L__BB0_8;
$L__BB0_6:
	add.f32 	%f85, %f85, 0f3F800000;
	add.f32 	%f54, %f2, %f2;
	setp.ltu.f32 	%p6, %f7, %f54;
	@%p6 bra 	$L__BB0_8;
	add.f32 	%f55, %f85, 0f3F800000;
	fma.rn.f32 	%f56, %f2, 0fC0400000, %f7;
	setp.ge.f32 	%p7, %f56, 0f00000000;
	add.f32 	%f57, %f55, 0f3F800000;
	selp.f32 	%f85, %f57, %f55, %p7;
$L__BB0_8:
	fma.rn.f32 	%f87, %f6, %f85, %f87;
	bra.uni 	$L__BB0_13;
$L__BB0_9:
	mov.b32 	%r2, %f87;
	mov.b32 	%r17, %f4;
	and.b32  	%r3, %r17, -8388608;
	and.b32  	%r18, %r2, 8388607;
	or.b32  	%r29, %r18, 1065353216;
	and.b32  	%r19, %r17, 8388607;
	or.b32  	%r5, %r19, 1065353216;
	mov.b32 	%f86, %r29;
	sub.s32 	%r20, %r2, %r3;
	add.s32 	%r21, %r20, 192937984;
	and.b32  	%r30, %r21, -8388608;
	setp.eq.s32 	%p9, %r30, 0;
	@%p9 bra 	$L__BB0_12;
	mov.b32 	%f60, %r5;
	rcp.approx.ftz.f32 	%f14, %f60;
	neg.f32 	%f15, %f60;
$L__BB0_11:
	min.u32 	%r22, %r30, 192937984;
	add.s32 	%r23, %r29, %r22;
	mov.b32 	%f61, %r23;
	mul.f32 	%f62, %f14, %f61;
	fma.rn.f32 	%f63, %f15, %f62, %f61;
	fma.rn.f32 	%f64, %f63, %f14, %f62;
	fma.rn.f32 	%f65, %f15, %f64, %f61;
	fma.rz.f32 	%f66, %f65, %f14, %f64;
	cvt.rzi.f32.f32 	%f67, %f66;
	fma.rn.f32 	%f86, %f15, %f67, %f61;
	sub.s32 	%r30, %r30, %r22;
	mov.b32 	%r29, %f86;
	setp.ne.s32 	%p10, %r30, 0;
	setp.ne.s32 	%p11, %r29, 0;
	and.pred  	%p12, %p10, %p11;
	@%p12 bra 	$L__BB0_11;
$L__BB0_12:
	mov.b32 	%f69, %r3;
	setp.leu.f32 	%p13, %f2, 0f00000000;
	setp.gt.u32 	%p14, %r2, 2139095039;
	selp.f32 	%f70, 0f7FFFFFFF, %f69, %p13;
	selp.f32 	%f71, 0f7FFFFFFF, %f70, %p14;
	mul.f32 	%f72, %f86, 0f34000000;
	mul.f32 	%f87, %f71, %f72;
$L__BB0_13:
	abs.f32 	%f74, %f87;
	setp.nan.f32 	%p15, %f74, %f74;
	copysign.f32 	%f75, %f1, %f87;
	selp.f32 	%f76, %f87, %f75, %p15;
	fma.rn.f32 	%f77, %f31, 0f2BB49C11, 0f05973BF7;
	sub.f32 	%f78, %f76, %f77;
	fma.rn.f32 	%f79, %f33, 0f00000000, %f32;
	sub.f32 	%f80, %f79, %f34;
	add.f32 	%f81, %f35, 0f38E9340C;
	add.f32 	%f82, %f80, %f81;
	add.f32 	%f83, %f82, %f78;
	max.s32 	%r24, %r15, 0;
	add.s32 	%r25, %r24, 1;
	and.b32  	%r11, %r25, 3;
	setp.lt.s32 	%p16, %r15, 3;
	selp.f32 	%f88, %f83, 0fF856D763, %p16;
	and.b32  	%r26, %r24, 3;
	setp.eq.s32 	%p17, %r26, 3;
	mov.f32 	%f89, 0fF856D763;
	@%p17 bra 	$L__BB0_16;
	neg.s32 	%r31, %r11;
$L__BB0_15:
	.pragma "nounroll";
	mov.f32 	%f89, %f88;
	add.s32 	%r31, %r31, 1;
	setp.ne.s32 	%p18, %r31, 0;
	mov.f32 	%f88, 0fF856D763;
	@%p18 bra 	$L__BB0_15;
$L__BB0_16:
	add.u64 	%rd1, %SP, 0;
	add.u64 	%rd2, %SPL, 0;
	cvt.f64.f32 	%fd1, %f89;
	st.local.f64 	[%rd2], %fd1;
	mov.u64 	%rd3, $str;
	cvta.global.u64 	%rd4, %rd3;
	{ // callseq 0, 0
	.param .b64 param0;
	st.param.b64 	[param0], %rd4;
	.param .b64 param1;
	st.param.b64 	[param1], %rd1;
	.param .b32 retval0;
	call.uni (retval0), 
	vprintf, 
	(
	param0, 
	param1
	);
	ld.param.b32 	%r27, [retval0];
	} // callseq 0
	ret;

}


// ===== COMPILED SASS (sm_100) =====

	.target	sm_100

	.elftype	@"ET_EXEC"


//--------------------- .note.nv.tkinfo           --------------------------
	.section	.note.nv.tkinfo,"",@"SHT_NOTE"
	.sectionflags	@"SHF_NOTE_NV_TKINFO"
	.tkinfo
        /*0018*/ 	.word	0x00000002
        /*0030*/ 	.string	""
        /*0030*/ 	.string	"ptxas"
        /*0030*/ 	.string	"Cuda compilation tools, release 13.0, V13.0.88"
        /*0030*/ 	.string	"Build cuda_13.0.r13.0/compiler.36424714_0"
        /*0030*/ 	.string	"-arch sm_100 -m 64 "



//--------------------- .note.nv.cuinfo           --------------------------
	.section	.note.nv.cuinfo,"",@"SHT_NOTE"
	.sectionflags	@"SHF_NOTE_NV_CUINFO"
        /*0018*/ 	.short	0x0002
        /*001a*/ 	.short	0x0064
        /*001c*/ 	.short	0x0082
	.zero		2


//--------------------- .nv.info                  --------------------------
	.section	.nv.info,"",@"SHT_CUDA_INFO"
	.align	4


	//----- nvinfo : EIATTR_REGCOUNT
	.align		4
        /*0000*/ 	.byte	0x04, 0x2f
        /*0002*/ 	.short	(.L_2 - .L_1)
	.align		4
.L_1:
        /*0004*/ 	.word	index@(_Z7computefffffifffffffffffff)
        /*0008*/ 	.word	0x00000018


	//----- nvinfo : EIATTR_FRAME_SIZE
	.align		4
.L_2:
        /*000c*/ 	.byte	0x04, 0x11
        /*000e*/ 	.short	(.L_4 - .L_3)
	.align		4
.L_3:
        /*0010*/ 	.word	index@(_Z7computefffffifffffffffffff)
        /*0014*/ 	.word	0x00000008


	//----- nvinfo : EIATTR_MIN_STACK_SIZE
	.align		4
.L_4:
        /*0018*/ 	.byte	0x04, 0x12
        /*001a*/ 	.short	(.L_6 - .L_5)
	.align		4
.L_5:
        /*001c*/ 	.word	index@(_Z7computefffffifffffffffffff)
        /*0020*/ 	.word	0x00000008
.L_6:


//--------------------- .nv.compat                --------------------------
	.section	.nv.compat,"",@"SHT_CUDA_COMPAT_INFO"
	.align	4
        /*0000*/ 	.byte	0x02, 0x09, 0x00, 0x00, 0x02, 0x02, 0x01, 0x00, 0x02, 0x05, 0x05, 0x00, 0x03, 0x07, 0x01, 0x01
        /*0010*/ 	.byte	0x02, 0x03, 0x00, 0x00, 0x02, 0x06, 0x01, 0x00, 0x04, 0x0b, 0x08, 0x00, 0x01, 0x00, 0x00, 0x00
        /*0020*/ 	.byte	0x00, 0x00, 0x00, 0x00


//--------------------- .nv.info._Z7computefffffifffffffffffff --------------------------
	.section	.nv.info._Z7computefffffifffffffffffff,"",@"SHT_CUDA_INFO"
	.sectionflags	@""
	.align	4


	//----- nvinfo : EIATTR_CUDA_API_VERSION
	.align		4
        /*0000*/ 	.byte	0x04, 0x37
        /*0002*/ 	.short	(.L_8 - .L_7)
.L_7:
        /*0004*/ 	.word	0x00000082


	//----- nvinfo : EIATTR_KPARAM_INFO
	.align		4
.L_8:
        /*0008*/ 	.byte	0x04, 0x17
        /*000a*/ 	.short	(.L_10 - .L_9)
.L_9:
        /*000c*/ 	.word	0x00000000
        /*0010*/ 	.short	0x0012
        /*0012*/ 	.short	0x0048
        /*0014*/ 	.byte	0x00, 0xf0, 0x11, 0x00


	//----- nvinfo : EIATTR_KPARAM_INFO
	.align		4
.L_10:
        /*0018*/ 	.byte	0x04, 0x17
        /*001a*/ 	.short	(.L_12 - .L_11)
.L_11:
        /*001c*/ 	.word	0x00000000
        /*0020*/ 	.short	0x0011
        /*0022*/ 	.short	0x0044
        /*0024*/ 	.byte	0x00, 0xf0, 0x11, 0x00


	//----- nvinfo : EIATTR_KPARAM_INFO
	.align		4
.L_12:
        /*0028*/ 	.byte	0x04, 0x17
        /*002a*/ 	.short	(.L_14 - .L_13)
.L_13:
        /*002c*/ 	.word	0x00000000
        /*0030*/ 	.short	0x0010
        /*0032*/ 	.short	0x0040
        /*0034*/ 	.byte	0x00, 0xf0, 0x11, 0x00


	//----- nvinfo : EIATTR_KPARAM_INFO
	.align		4
.L_14:
        /*0038*/ 	.byte	0x04, 0x17
        /*003a*/ 	.short	(.L_16 - .L_15)
.L_15:
        /*003c*/ 	.word	0x00000000
        /*0040*/ 	.short	0x000f
        /*0042*/ 	.short	0x003c
        /*0044*/ 	.byte	0x00, 0xf0, 0x11, 0x00


	//----- nvinfo : EIATTR_KPARAM_INFO
	.align		4
.L_16:
        /*0048*/ 	.byte	0x04, 0x17
        /*004a*/ 	.short	(.L_18 - .L_17)
.L_17:
        /*004c*/ 	.word	0x00000000
        /*0050*/ 	.short	0x000e
        /*0052*/ 	.short	0x0038
        /*0054*/ 	.byte	0x00, 0xf0, 0x11, 0x00


	//----- nvinfo : EIATTR_KPARAM_INFO
	.align		4
.L_18:
        /*0058*/ 	.byte	0x04, 0x17
        /*005a*/ 	.short	(.L_20 - .L_19)
.L_19:
        /*005c*/ 	.word	0x00000000
        /*0060*/ 	.short	0x000d
        /*0062*/ 	.short	0x0034
        /*0064*/ 	.byte	0x00, 0xf0, 0x11, 0x00


	//----- nvinfo : EIATTR_KPARAM_INFO
	.align		4
.L_20:
        /*0068*/ 	.byte	0x04, 0x17
        /*006a*/ 	.short	(.L_22 - .L_21)
.L_21:
        /*006c*/ 	.word	0x00000000
        /*0070*/ 	.short	0x000c
        /*0072*/ 	.short	0x0030
        /*0074*/ 	.byte	0x00, 0xf0, 0x11, 0x00


	//----- nvinfo : EIATTR_KPARAM_INFO
	.align		4
.L_22:
        /*0078*/ 	.byte	0x04, 0x17
        /*007a*/ 	.short	(.L_24 - .L_23)
.L_23:
        /*007c*/ 	.word	0x00000000
        /*0080*/ 	.short	0x000b
        /*0082*/ 	.short	0x002c
        /*0084*/ 	.byte	0x00, 0xf0, 0x11, 0x00


	//----- nvinfo : EIATTR_KPARAM_INFO
	.align		4
.L_24:
        /*0088*/ 	.byte	0x04, 0x17
        /*008a*/ 	.short	(.L_26 - .L_25)
.L_25:
        /*008c*/ 	.word	0x00000000
        /*0090*/ 	.short	0x000a
        /*0092*/ 	.short	0x0028
        /*0094*/ 	.byte	0x00, 0xf0, 0x11, 0x00


	//----- nvinfo : EIATTR_KPARAM_INFO
	.align		4
.L_26:
        /*0098*/ 	.byte	0x04, 0x17
        /*009a*/ 	.short	(.L_28 - .L_27)
.L_27:
        /*009c*/ 	.word	0x00000000
        /*00a0*/ 	.short	0x0009
        /*00a2*/ 	.short	0x0024
        /*00a4*/ 	.byte	0x00, 0xf0, 0x11, 0x00


	//----- nvinfo : EIATTR_KPARAM_INFO
	.align		4
.L_28:
        /*00a8*/ 	.byte	0x04, 0x17
        /*00aa*/ 	.short	(.L_30 - .L_29)
.L_29:
        /*00ac*/ 	.word	0x00000000
        /*00b0*/ 	.short	0x0008
        /*00b2*/ 	.short	0x0020
        /*00b4*/ 	.byte	0x00, 0xf0, 0x11, 0x00


	//----- nvinfo : EIATTR_KPARAM_INFO
	.align		4
.L_30:
        /*00b8*/ 	.byte	0x04, 0x17
        /*00ba*/ 	.short	(.L_32 - .L_31)
.L_31:
        /*00bc*/ 	.word	0x00000000
        /*00c0*/ 	.short	0x0007
        /*00c2*/ 	.short	0x001c
        /*00c4*/ 	.byte	0x00, 0xf0, 0x11, 0x00


	//----- nvinfo : EIATTR_KPARAM_INFO
	.align		4
.L_32:
        /*00c8*/ 	.byte	0x04, 0x17
        /*00ca*/ 	.short	(.L_34 - .L_33)
.L_33:
        /*00cc*/ 	.word	0x00000000
        /*00d0*/ 	.short	0x0006
        /*00d2*/ 	.short	0x0018
        /*00d4*/ 	.byte	0x00, 0xf0, 0x11, 0x00


	//----- nvinfo : EIATTR_KPARAM_INFO
	.align		4
.L_34:
        /*00d8*/ 	.byte	0x04, 0x17
        /*00da*/ 	.short	(.L_36 - .L_35)
.L_35:
        /*00dc*/ 	.word	0x00000000
        /*00e0*/ 	.short	0x0005
        /*00e2*/ 	.short	0x0014
        /*00e4*/ 	.byte	0x00, 0xf0, 0x11, 0x00


	//----- nvinfo : EIATTR_KPARAM_INFO
	.align		4
.L_36:
        /*00e8*/ 	.byte	0x04, 0x17
        /*00ea*/ 	.short	(.L_38 - .L_37)
.L_37:
        /*00ec*/ 	.word	0x00000000
        /*00f0*/ 	.short	0x0004
        /*00f2*/ 	.short	0x0010
        /*00f4*/ 	.byte	0x00, 0xf0, 0x11, 0x00


	//----- nvinfo : EIATTR_KPARAM_INFO
	.align		4
.L_38:
        /*00f8*/ 	.byte	0x04, 0x17
        /*00fa*/ 	.short	(.L_40 - .L_39)
.L_39:
        /*00fc*/ 	.word	0x00000000
        /*0100*/ 	.short	0x0003
        /*0102*/ 	.short	0x000c
        /*0104*/ 	.byte	0x00, 0xf0, 0x11, 0x00


	//----- nvinfo : EIATTR_KPARAM_INFO
	.align		4
.L_40:
        /*0108*/ 	.byte	0x04, 0x17
        /*010a*/ 	.short	(.L_42 - .L_41)
.L_41:
        /*010c*/ 	.word	0x00000000
        /*0110*/ 	.short	0x0002
        /*0112*/ 	.short	0x0008
        /*0114*/ 	.byte	0x00, 0xf0, 0x11, 0x00


	//----- nvinfo : EIATTR_KPARAM_INFO
	.align		4
.L_42:
        /*0118*/ 	.byte	0x04, 0x17
        /*011a*/ 	.short	(.L_44 - .L_43)
.L_43:
        /*011c*/ 	.word	0x00000000
        /*0120*/ 	.short	0x0001
        /*0122*/ 	.short	0x0004
        /*0124*/ 	.byte	0x00, 0xf0, 0x11, 0x00


	//----- nvinfo : EIATTR_KPARAM_INFO
	.align		4
.L_44:
        /*0128*/ 	.byte	0x04, 0x17
        /*012a*/ 	.short	(.L_46 - .L_45)
.L_45:
        /*012c*/ 	.word	0x00000000
        /*0130*/ 	.short	0x0000
        /*0132*/ 	.short	0x0000
        /*0134*/ 	.byte	0x00, 0xf0, 0x11, 0x00


	//----- nvinfo : EIATTR_SPARSE_MMA_MASK
	.align		4
.L_46:
        /*0138*/ 	.byte	0x03, 0x50
        /*013a*/ 	.short	0x0000


	//----- nvinfo : EIATTR_MAXREG_COUNT
	.align		4
        /*013c*/ 	.byte	0x03, 0x1b
        /*013e*/ 	.short	0x00ff


	//----- nvinfo : EIATTR_EXTERNS
	.align		4
        /*0140*/ 	.byte	0x04, 0x0f
        /*0142*/ 	.short	(.L_48 - .L_47)


	//   ....[0]....
	.align		4
.L_47:
        /*0144*/ 	.word	index@(vprintf)


	//----- nvinfo : EIATTR_MERCURY_ISA_VERSION
	.align		4
.L_48:
        /*0148*/ 	.byte	0x03, 0x5f
        /*014a*/ 	.short	0x0101


	//----- nvinfo : EIATTR_VRC_CTA_INIT_COUNT
	.align		4
        /*014c*/ 	.byte	0x02, 0x4a
	.zero		1
	.zero		1


	//----- nvinfo : EIATTR_SYSCALL_OFFSETS
	.align		4
        /*0150*/ 	.byte	0x04, 0x46
        /*0152*/ 	.short	(.L_50 - .L_49)


	//   ....[0]....
.L_49:
        /*0154*/ 	.word	0x000007f0


	//----- nvinfo : EIATTR_EXIT_INSTR_OFFSETS
	.align		4
.L_50:
        /*0158*/ 	.byte	0x04, 0x1c
        /*015a*/ 	.short	(.L_52 - .L_51)


	//   ....[0]....
.L_51:
        /*015c*/ 	.word	0x00000800


	//----- nvinfo : EIATTR_CBANK_PARAM_SIZE
	.align		4
.L_52:
        /*0160*/ 	.byte	0x03, 0x19
        /*0162*/ 	.short	0x004c


	//----- nvinfo : EIATTR_PARAM_CBANK
	.align		4
        /*0164*/ 	.byte	0x04, 0x0a
        /*0166*/ 	.short	(.L_54 - .L_53)
	.align		4
.L_53:
        /*0168*/ 	.word	index@(.nv.constant0._Z7computefffffifffffffffffff)
        /*016c*/ 	.short	0x0380
        /*016e*/ 	.short	0x004c


	//----- nvinfo : EIATTR_SW_WAR
	.align		4
.L_54:
        /*0170*/ 	.byte	0x04, 0x36
        /*0172*/ 	.short	(.L_56 - .L_55)
.L_55:
        /*0174*/ 	.word	0x00000008
.L_56:


//--------------------- .nv.callgraph             --------------------------
	.section	.nv.callgraph,"",@"SHT_CUDA_CALLGRAPH"
	.align	4
	.sectionentsize	8
	.align		4
        /*0000*/ 	.word	0x00000000
	.align		4
        /*0004*/ 	.word	0xffffffff
	.align		4
        /*0008*/ 	.word	index@(_Z7computefffffifffffffffffff)
	.align		4
        /*000c*/ 	.word	index@(vprintf)
	.align		4
        /*0010*/ 	.word	0x00000000
	.align		4
        /*0014*/ 	.word	0xfffffffe
	.align		4
        /*0018*/ 	.word	0x00000000
	.align		4
        /*001c*/ 	.word	0xfffffffd
	.align		4
        /*0020*/ 	.word	0x00000000
	.align		4
        /*0024*/ 	.word	0xfffffffc


//--------------------- .nv.constant4             --------------------------
	.section	.nv.constant4,"a",@progbits
	.align	8
	.align		8
.nv.constant4:
        /*0000*/ 	.dword	vprintf
	.align		8
        /*0008*/ 	.dword	$str


//--------------------- .text._Z7computefffffifffffffffffff --------------------------
	.section	.text._Z7computefffffifffffffffffff,"ax",@progbits
	.align	128
        .global         _Z7computefffffifffffffffffff
        .type           _Z7computefffffifffffffffffff,@function
        .size           _Z7computefffffifffffffffffff,(.L_x_9 - _Z7computefffffifffffffffffff)
        .other          _Z7computefffffifffffffffffff,@"STO_CUDA_ENTRY STV_DEFAULT"
_Z7computefffffifffffffffffff:
.text._Z7computefffffifffffffffffff:
[----:B------:R-:W0:Y:S08]  /*0000*/  LDC R1, c[0x0][0x37c] ;  /* 0x0000df00ff017b82 */ /* 0x000e300000000800 */
[----:B------:R-:W1:Y:S01]  /*0010*/  LDC.64 R2, c[0x0][0x388] ;  /* 0x0000e200ff027b82 */ /* 0x000e620000000a00 */
[----:B------:R-:W1:Y:S01]  /*0020*/  LDCU UR5, c[0x0][0x390] ;  /* 0x00007200ff0577ac */ /* 0x000e620008000800 */
[----:B0-----:R-:W-:Y:S01]  /*0030*/  IADD3 R1, PT, PT, R1, -0x8, RZ ;  /* 0xfffffff801017810 */ /* 0x001fe20007ffe0ff */
[----:B------:R-:W0:Y:S05]  /*0040*/  LDCU UR4, c[0x0][0x2f8] ;  /* 0x00005f00ff0477ac */ /* 0x000e2a0008000800 */
[----:B------:R-:W2:Y:S01]  /*0050*/  LDC.64 R4, c[0x0][0x380] ;  /* 0x0000e000ff047b82 */ /* 0x000ea20000000a00 */
[----:B------:R-:W3:Y:S01]  /*0060*/  LDCU UR6, c[0x0][0x380] ;  /* 0x00007000ff0677ac */ /* 0x000ee20008000800 */
[----:B0-----:R-:W-:Y:S01]  /*0070*/  IADD3 R6, P1, PT, R1, UR4, RZ ;  /* 0x0000000401067c10 */ /* 0x001fe2000ff3e0ff */
[----:B-1----:R-:W-:Y:S01]  /*0080*/  FMUL R3, R3, UR5 ;  /* 0x0000000503037c20 */ /* 0x002fe20008400000 */
[----:B------:R-:W0:Y:S03]  /*0090*/  LDCU UR5, c[0x0][0x2fc] ;  /* 0x00005f80ff0577ac */ /* 0x000e260008000800 */
[----:B------:R-:W-:-:S04]  /*00a0*/  FFMA R0, -R3, R2, 1.06299999794014947578e+35 ;  /* 0x79a3c7f503007423 */ /* 0x000fc80000000102 */
[----:B--2---:R-:W-:Y:S01]  /*00b0*/  FADD R3, R0, R5 ;  /* 0x0000000500037221 */ /* 0x004fe20000000000 */
[----:B---3--:R-:W-:-:S04]  /*00c0*/  MOV R0, UR6 ;  /* 0x0000000600007c02 */ /* 0x008fc80008000f00 */
[----:B------:R-:W-:Y:S01]  /*00d0*/  FSETP.GE.AND P0, PT, R3, R4, PT ;  /* 0x000000040300720b */ /* 0x000fe20003f06000 */
[----:B0-----:R-:W-:-:S12]  /*00e0*/  IMAD.X R7, RZ, RZ, UR5, P1 ;  /* 0x00000005ff077e24 */ /* 0x001fd800088e06ff */
[----:B------:R-:W-:Y:S05]  /*00f0*/  @!P0 BRA `(.L_x_0) ;  /* 0x00000004009c8947 */ /* 0x000fea0003800000 */
[----:B------:R-:W0:Y:S01]  /*0100*/  LDC.64 R2, c[0x0][0x3a0] ;  /* 0x0000e800ff027b82 */ /* 0x000e220000000a00 */
[----:B------:R-:W1:Y:S07]  /*0110*/  LDCU UR4, c[0x0][0x3b0] ;  /* 0x00007600ff0477ac */ /* 0x000e6e0008000800 */
[----:B------:R-:W2:Y:S08]  /*0120*/  LDC.64 R4, c[0x0][0x398] ;  /* 0x0000e600ff047b82 */ /* 0x000eb00000000a00 */
[----:B------:R-:W3:Y:S01]  /*0130*/  LDC.64 R8, c[0x0][0x3a8] ;  /* 0x0000ea00ff087b82 */ /* 0x000ee20000000a00 */
[----:B0-----:R-:W-:-:S04]  /*0140*/  FFMA R0, -R2, R3, -1.6778999834707526907e-37 ;  /* 0x8264624802007423 */ /* 0x001fc80000000103 */
[----:B--2---:R-:W-:Y:S01]  /*0150*/  FFMA R3, R5, -1.5148036399351272537e-42, -R0 ;  /* 0x8000043905037823 */ /* 0x004fe20000000800 */
[----:B------:R-:W-:-:S03]  /*0160*/  HFMA2 R5, -RZ, RZ, 8.1539154052734375e-05, 226.625 ;  /* 0x05585b15ff057431 */ /* 0x000fc600000001ff */
[----:B------:R-:W-:Y:S01]  /*0170*/  FMUL R0, R3, R4 ;  /* 0x0000000403007220 */ /* 0x000fe20000400000 */
[----:B---3--:R-:W-:-:S04]  /*0180*/  FADD R2, R8, -R9 ;  /* 0x8000000908027221 */ /* 0x008fc80000000000 */
[----:B-1----:R-:W-:-:S04]  /*0190*/  FADD R2, R2, -UR4 ;  /* 0x8000000402027e21 */ /* 0x002fc80008000000 */
[----:B------:R-:W-:Y:S01]  /*01a0*/  FFMA R2, R2, -R5, -1.2965999899368920649e-36 ;  /* 0x83dc9ae502027423 */ /* 0x000fe20000000805 */
[----:B------:R-:W-:-:S04]  /*01b0*/  FADD R5, |R0|, -RZ ;  /* 0x800000ff00057221 */ /* 0x000fc80000000200 */
[----:B------:R-:W-:-:S13]  /*01c0*/  FSETP.GEU.AND P0, PT, |R0|, |R2|, PT ;  /* 0x400000020000720b */ /* 0x000fda0003f0e200 */
[----:B------:R-:W-:Y:S05]  /*01d0*/  @!P0 BRA `(.L_x_1) ;  /* 0x0000000000ec8947 */ /* 0x000fea0003800000 */
[----:B------:R-:W-:-:S05]  /*01e0*/  FMUL R4, |R2|, 8388608 ;  /* 0x4b00000002047820 */ /* 0x000fca0000400200 */
[----:B------:R-:W-:-:S13]  /*01f0*/  FSETP.GTU.AND P0, PT, R5, R4, PT ;  /* 0x000000040500720b */ /* 0x000fda0003f0c000 */
[----:B------:R-:W-:Y:S05]  /*0200*/  @P0 BRA `(.L_x_2) ;  /* 0x0000000000700947 */ /* 0x000fea0003800000 */
[C---:B------:R-:W-:Y:S01]  /*0210*/  FMUL R3, |R2|.reuse, 16777216 ;  /* 0x4b80000002037820 */ /* 0x040fe20000400200 */
[C---:B------:R-:W-:Y:S01]  /*0220*/  FSETP.GEU.AND P0, PT, |R2|.reuse, 1.175494350822287508e-38, PT ;  /* 0x008000000200780b */ /* 0x040fe20003f0e200 */
[----:B------:R-:W-:Y:S01]  /*0230*/  FMUL R4, R5, 16777216 ;  /* 0x4b80000005047820 */ /* 0x000fe20000400000 */
[----:B------:R-:W-:Y:S02]  /*0240*/  FADD R8, |R2|, -RZ ;  /* 0x800000ff02087221 */ /* 0x000fe40000000200 */
[----:B------:R-:W-:Y:S02]  /*0250*/  FSEL R3, R3, |R2|, !P0 ;  /* 0x4000000203037208 */ /* 0x000fe40004000000 */
[----:B------:R-:W-:-:S04]  /*0260*/  FSEL R4, R4, R5, !P0 ;  /* 0x0000000504047208 */ /* 0x000fc80004000000 */
[----:B------:R-:W0:Y:S02]  /*0270*/  MUFU.RCP R3, R3 ;  /* 0x0000000300037308 */ /* 0x000e240000001000 */
[----:B0-----:R-:W-:-:S06]  /*0280*/  FMUL R4, R3, R4 ;  /* 0x0000000403047220 */ /* 0x001fcc0000400000 */
[----:B------:R-:W0:Y:S02]  /*0290*/  FRND.TRUNC R4, R4 ;  /* 0x0000000400047307 */ /* 0x000e24000020d000 */
[----:B0-----:R-:W-:-:S05]  /*02a0*/  FFMA R9, -|R2|, R4, R5 ;  /* 0x0000000402097223 */ /* 0x001fca0000000305 */
[----:B------:R-:W-:-:S13]  /*02b0*/  ISETP.GE.U32.AND P0, PT, R9, R8, PT ;  /* 0x000000080900720c */ /* 0x000fda0003f06070 */
[----:B------:R-:W-:Y:S05]  /*02c0*/  @!P0 BRA `(.L_x_3) ;  /* 0x0000000000388947 */ /* 0x000fea0003800000 */
[----:B------:R-:W-:-:S04]  /*02d0*/  ISETP.GE.U32.AND P0, PT, R9, -0x7fffffff, PT ;  /* 0x800000010900780c */ /* 0x000fc80003f06070 */
[----:B------:R-:W-:-:S09]  /*02e0*/  FSETP.GEU.OR P1, PT, R9, -|R2|, !P0 ;  /* 0xc00000020900720b */ /* 0x000fd2000472e400 */
[----:B------:R-:W-:-:S04]  /*02f0*/  @P0 FADD R3, R4, -1 ;  /* 0xbf80000004030421 */ /* 0x000fc80000000000 */
[----:B------:R-:W-:-:S04]  /*0300*/  @!P1 FADD R3, R3, -1 ;  /* 0xbf80000003039421 */ /* 0x000fc80000000000 */
[----:B------:R-:W-:Y:S01]  /*0310*/  @P0 IMAD.MOV.U32 R4, RZ, RZ, R3 ;  /* 0x000000ffff040224 */ /* 0x000fe200078e0003 */
[----:B------:R-:W-:Y:S06]  /*0320*/  @P0 BRA `(.L_x_3) ;  /* 0x0000000000200947 */ /* 0x000fec0003800000 */
[----:B------:R-:W-:Y:S01]  /*0330*/  FADD R3, |R2|, |R2| ;  /* 0x4000000202037221 */ /* 0x000fe20000000200 */
[----:B------:R-:W-:-:S04]  /*0340*/  FADD R4, R4, 1 ;  /* 0x3f80000004047421 */ /* 0x000fc80000000000 */
[----:B------:R-:W-:-:S13]  /*0350*/  FSETP.GE.AND P0, PT, R9, R3, PT ;  /* 0x000000030900720b */ /* 0x000fda0003f06000 */
[----:B------:R-:W-:-:S05]  /*0360*/  @P0 FFMA R3, |R2|, -3, R9 ;  /* 0xc040000002030823 */ /* 0x000fca0000000209 */
[----:B------:R-:W-:Y:S01]  /*0370*/  FSETP.GE.AND P1, PT, R3, RZ, P0 ;  /* 0x000000ff0300720b */ /* 0x000fe20000726000 */
[----:B------:R-:W-:-:S12]  /*0380*/  @P0 FADD R3, R4, 1 ;  /* 0x3f80000004030421 */ /* 0x000fd80000000000 */
[----:B------:R-:W-:-:S05]  /*0390*/  @P1 FADD R3, R3, 1 ;  /* 0x3f80000003031421 */ /* 0x000fca0000000000 */
[----:B------:R-:W-:-:S07]  /*03a0*/  @P0 MOV R4, R3 ;  /* 0x0000000300040202 */ /* 0x000fce0000000f00 */
.L_x_3:
[----:B------:R-:W-:Y:S01]  /*03b0*/  FFMA R5, -|R2|, R4, R5 ;  /* 0x0000000402057223 */ /* 0x000fe20000000305 */
[----:B------:R-:W-:Y:S06]  /*03c0*/  BRA `(.L_x_1) ;  /* 0x0000000000707947 */ /* 0x000fec0003800000 */
.L_x_2:
[----:B------:R-:W-:Y:S02]  /*03d0*/  LOP3.LUT R8, R4, 0xff800000, RZ, 0xc0, !PT ;  /* 0xff80000004087812 */ /* 0x000fe400078ec0ff */
[----:B------:R-:W-:Y:S02]  /*03e0*/  FSETP.GT.AND P2, PT, |R2|, RZ, PT ;  /* 0x000000ff0200720b */ /* 0x000fe40003f44200 */
[C---:B------:R-:W-:Y:S02]  /*03f0*/  IADD3 R3, PT, PT, R5.reuse, 0xb800000, -R8 ;  /* 0x0b80000005037810 */ /* 0x040fe40007ffe808 */
[----:B------:R-:W-:Y:S02]  /*0400*/  LOP3.LUT R2, R5, 0x7fffff, RZ, 0xc0, !PT ;  /* 0x007fffff05027812 */ /* 0x000fe400078ec0ff */
[----:B------:R-:W-:Y:S02]  /*0410*/  LOP3.LUT P1, R3, R3, 0xff800000, RZ, 0xc0, !PT ;  /* 0xff80000003037812 */ /* 0x000fe4000782c0ff */
[----:B------:R-:W-:-:S02]  /*0420*/  ISETP.GT.U32.AND P0, PT, R5, 0x7f7fffff, PT ;  /* 0x7f7fffff0500780c */ /* 0x000fc40003f04070 */
[----:B------:R-:W-:Y:S02]  /*0430*/  FSEL R8, R8, +QNAN , P2 ;  /* 0x7fffffff08087808 */ /* 0x000fe40001000000 */
[----:B------:R-:W-:Y:S02]  /*0440*/  LOP3.LUT R2, R2, 0x3f800000, RZ, 0xfc, !PT ;  /* 0x3f80000002027812 */ /* 0x000fe400078efcff */
[----:B------:R-:W-:-:S05]  /*0450*/  FSEL R12, R8, +QNAN , !P0 ;  /* 0x7fffffff080c7808 */ /* 0x000fca0004000000 */
[----:B------:R-:W-:Y:S05]  /*0460*/  @!P1 BRA `(.L_x_4) ;  /* 0x0000000000409947 */ /* 0x000fea0003800000 */
[----:B------:R-:W-:-:S04]  /*0470*/  LOP3.LUT R4, R4, 0x7fffff, RZ, 0xc0, !PT ;  /* 0x007fffff04047812 */ /* 0x000fc800078ec0ff */
[----:B------:R-:W-:-:S04]  /*0480*/  LOP3.LUT R4, R4, 0x3f800000, RZ, 0xfc, !PT ;  /* 0x3f80000004047812 */ /* 0x000fc800078efcff */
[----:B------:R0:W1:Y:S03]  /*0490*/  MUFU.RCP R5, R4 ;  /* 0x0000000400057308 */ /* 0x0000660000001000 */
.L_x_5:
[----:B------:R-:W-:-:S04]  /*04a0*/  VIMNMX.U32 R8, PT, PT, R3, 0xb800000, PT ;  /* 0x0b80000003087848 */ /* 0x000fc80003fe0000 */
[C---:B------:R-:W-:Y:S01]  /*04b0*/  IADD3 R3, PT, PT, -R8.reuse, R3, RZ ;  /* 0x0000000308037210 */ /* 0x040fe20007ffe1ff */
[----:B------:R-:W-:-:S03]  /*04c0*/  IMAD.IADD R9, R8, 0x1, R2 ;  /* 0x0000000108097824 */ /* 0x000fc600078e0202 */
[----:B------:R-:W-:Y:S01]  /*04d0*/  ISETP.NE.AND P1, PT, R3, RZ, PT ;  /* 0x000000ff0300720c */ /* 0x000fe20003f25270 */
[----:B-1----:R-:W-:-:S04]  /*04e0*/  FMUL R2, R5, R9 ;  /* 0x0000000905027220 */ /* 0x002fc80000400000 */
[----:B------:R-:W-:-:S04]  /*04f0*/  FFMA R10, -R4, R2, R9 ;  /* 0x00000002040a7223 */ /* 0x000fc80000000109 */
[----:B------:R-:W-:-:S04]  /*0500*/  FFMA R10, R5, R10, R2 ;  /* 0x0000000a050a7223 */ /* 0x000fc80000000002 */
[----:B------:R-:W-:-:S04]  /*0510*/  FFMA R11, -R4, R10, R9 ;  /* 0x0000000a040b7223 */ /* 0x000fc80000000109 */
[----:B------:R-:W-:-:S06]  /*0520*/  FFMA.RZ R11, R5, R11, R10 ;  /* 0x0000000b050b7223 */ /* 0x000fcc000000c00a */
[----:B------:R-:W1:Y:S02]  /*0530*/  FRND.TRUNC R11, R11 ;  /* 0x0000000b000b7307 */ /* 0x000e64000020d000 */
[----:B-1----:R-:W-:-:S05]  /*0540*/  FFMA R2, -R4, R11, R9 ;  /* 0x0000000b04027223 */ /* 0x002fca0000000109 */
[----:B------:R-:W-:-:S13]  /*0550*/  ISETP.NE.AND P0, PT, R2, RZ, PT ;  /* 0x000000ff0200720c */ /* 0x000fda0003f05270 */
[----:B------:R-:W-:Y:S05]  /*0560*/  @P0 BRA P1, `(.L_x_5) ;  /* 0xfffffffc00cc0947 */ /* 0x000fea000083ffff */
.L_x_4:
[----:B------:R-:W-:-:S04]  /*0570*/  FMUL R5, R2, 1.1920928955078125e-07 ;  /* 0x3400000002057820 */ /* 0x000fc80000400000 */
[----:B------:R-:W-:-:S07]  /*0580*/  FMUL R5, R12, R5 ;  /* 0x000000050c057220 */ /* 0x000fce0000400000 */
.L_x_1:
[----:B------:R-:W1:Y:S01]  /*0590*/  LDC.64 R2, c[0x0][0x3b8] ;  /* 0x0000ee00ff027b82 */ /* 0x000e620000000a00 */
[C---:B------:R-:W-:Y:S01]  /*05a0*/  FSETP.NAN.AND P0, PT, |R5|.reuse, |R5|, PT ;  /* 0x400000050500720b */ /* 0x040fe20003f08200 */
[----:B------:R-:W-:Y:S01]  /*05b0*/  IMAD.MOV.U32 R13, RZ, RZ, 0x2bb49c11 ;  /* 0x2bb49c11ff0d7424 */ /* 0x000fe200078e00ff */
[----:B------:R-:W-:-:S04]  /*05c0*/  LOP3.LUT R0, R5, 0x80000000, R0, 0xb8, !PT ;  /* 0x8000000005007812 */ /* 0x000fc800078eb800 */
[----:B------:R-:W-:Y:S01]  /*05d0*/  FSEL R0, R5, R0, P0 ;  /* 0x0000000005007208 */ /* 0x000fe20000000000 */
[----:B0-----:R-:W0:Y:S08]  /*05e0*/  LDC R4, c[0x0][0x3b4] ;  /* 0x0000ed00ff047b82 */ /* 0x001e300000000800 */
[----:B------:R-:W2:Y:S08]  /*05f0*/  LDC R10, c[0x0][0x394] ;  /* 0x0000e500ff0a7b82 */ /* 0x000eb00000000800 */
[----:B------:R-:W3:Y:S01]  /*0600*/  LDC.64 R8, c[0x0][0x3c0] ;  /* 0x0000f000ff087b82 */ /* 0x000ee20000000a00 */
[----:B-1----:R-:W-:Y:S01]  /*0610*/  FFMA R11, RZ, R3, R2 ;  /* 0x00000003ff0b7223 */ /* 0x002fe20000000002 */
[----:B0-----:R-:W-:-:S04]  /*0620*/  FFMA R3, R4, R13, 1.422199936264450377e-35 ;  /* 0x05973bf704037423 */ /* 0x001fc8000000000d */
[----:B------:R-:W-:Y:S01]  /*0630*/  FADD R0, R0, -R3 ;  /* 0x8000000300007221 */ /* 0x000fe20000000000 */
[----:B--2---:R-:W-:Y:S02]  /*0640*/  VIMNMX R2, PT, PT, RZ, R10, !PT ;  /* 0x0000000aff027248 */ /* 0x004fe40007fe0100 */
[----:B------:R-:W-:Y:S02]  /*0650*/  ISETP.GE.AND P0, PT, R10, 0x3, PT ;  /* 0x000000030a00780c */ /* 0x000fe40003f06270 */
[----:B------:R-:W-:-:S04]  /*0660*/  LOP3.LUT R3, R2, 0x3, RZ, 0xc0, !PT ;  /* 0x0000000302037812 */ /* 0x000fc800078ec0ff */
[----:B------:R-:W-:Y:S01]  /*0670*/  ISETP.NE.AND P1, PT, R3, 0x3, PT ;  /* 0x000000030300780c */ /* 0x000fe20003f25270 */
[----:B---3--:R-:W-:Y:S01]  /*0680*/  FADD R8, R11, -R8 ;  /* 0x800000080b087221 */ /* 0x008fe20000000000 */
[----:B------:R-:W-:-:S04]  /*0690*/  FADD R9, R9, 0.00011120000272057950497 ;  /* 0x38e9340c09097421 */ /* 0x000fc80000000000 */
[----:B------:R-:W-:-:S04]  /*06a0*/  FADD R9, R8, R9 ;  /* 0x0000000908097221 */ /* 0x000fc80000000000 */
[----:B------:R-:W-:Y:S01]  /*06b0*/  FADD R9, R0, R9 ;  /* 0x0000000900097221 */ /* 0x000fe20000000000 */
[----:B------:R-:W-:-:S04]  /*06c0*/  MOV R0, 0xf856d763 ;  /* 0xf856d76300007802 */ /* 0x000fc80000000f00 */
[----:B------:R-:W-:Y:S01]  /*06d0*/  FSEL R9, R9, -1.74300013965519864659e+34, !P0 ;  /* 0xf856d76309097808 */ /* 0x000fe20004000000 */
[----:B------:R-:W-:Y:S06]  /*06e0*/  @!P1 BRA `(.L_x_0) ;  /* 0x0000000000209947 */ /* 0x000fec0003800000 */
[----:B------:R-:W-:-:S05]  /*06f0*/  VIADD R2, R2, 0x1 ;  /* 0x0000000102027836 */ /* 0x000fca0000000000 */
[----:B------:R-:W-:-:S04]  /*0700*/  LOP3.LUT R2, R2, 0x3, RZ, 0xc0, !PT ;  /* 0x0000000302027812 */ /* 0x000fc800078ec0ff */
[----:B------:R-:W-:-:S07]  /*0710*/  IADD3 R2, PT, PT, -R2, RZ, RZ ;  /* 0x000000ff02027210 */ /* 0x000fce0007ffe1ff */
.L_x_6:
[----:B------:R-:W-:Y:S01]  /*0720*/  VIADD R2, R2, 0x1 ;  /* 0x0000000102027836 */ /* 0x000fe20000000000 */
[----:B------:R-:W-:Y:S01]  /*0730*/  MOV R0, R9 ;  /* 0x0000000900007202 */ /* 0x000fe20000000f00 */
[----:B------:R-:W-:-:S03]  /*0740*/  IMAD.MOV.U32 R9, RZ, RZ, -0x7a9289d ;  /* 0xf856d763ff097424 */ /* 0x000fc600078e00ff */
[----:B------:R-:W-:-:S13]  /*0750*/  ISETP.NE.AND P0, PT, R2, RZ, PT ;  /* 0x000000ff0200720c */ /* 0x000fda0003f05270 */
[----:B------:R-:W-:Y:S05]  /*0760*/  @P0 BRA `(.L_x_6) ;  /* 0xfffffffc00ec0947 */ /* 0x000fea000383ffff */
.L_x_0:
[----:B------:R-:W0:Y:S01]  /*0770*/  F2F.F64.F32 R2, R0 ;  /* 0x0000000000027310 */ /* 0x000e220000201800 */
[----:B------:R-:W-:Y:S01]  /*0780*/  MOV R8, 0x0 ;  /* 0x0000000000087802 */ /* 0x000fe20000000f00 */
[----:B------:R-:W1:Y:S05]  /*0790*/  LDCU.64 UR4, c[0x4][0x8] ;  /* 0x01000100ff0477ac */ /* 0x000e6a0008000a00 */
[----:B------:R-:W2:Y:S01]  /*07a0*/  LDC.64 R8, c[0x4][R8] ;  /* 0x0100000008087b82 */ /* 0x000ea20000000a00 */
[----:B0-----:R0:W-:Y:S01]  /*07b0*/  STL.64 [R1], R2 ;  /* 0x0000000201007387 */ /* 0x0011e20000100a00 */
[----:B-1----:R-:W-:Y:S01]  /*07c0*/  MOV R4, UR4 ;  /* 0x0000000400047c02 */ /* 0x002fe20008000f00 */
[----:B------:R-:W-:-:S07]  /*07d0*/  IMAD.U32 R5, RZ, RZ, UR5 ;  /* 0x00000005ff057e24 */ /* 0x000fce000f8e00ff */
[----:B------:R-:W-:-:S07]  /*07e0*/  LEPC R20, `(.L_x_7) ;  /* 0x000000001014794e */ /* 0x000fce0000000000 */
[----:B0-2---:R-:W-:Y:S05]  /*07f0*/  CALL.ABS.NOINC R8 ;  /* 0x0000000008007343 */ /* 0x005fea0003c00000 */
.L_x_7:
[----:B------:R-:W-:Y:S05]  /*0800*/  EXIT ;  /* 0x000000000000794d */ /* 0x000fea0003800000 */
.L_x_8:
[----:B------:R-:W-:-:S00]  /*0810*/  BRA `(.L_x_8) ;  /* 0xfffffffc00fc7947 */ /* 0x000fc0000383ffff */
[----:B------:R-:W-:-:S00]  /*0820*/  NOP ;  /* 0x0000000000007918 */ /* 0x000fc00000000000 */
        /* <DEDUP_REMOVED lines=13> */
.L_x_9:


//--------------------- .nv.global.init           --------------------------
	.section	.nv.global.init,"aw",@progbits
.nv.global.init:
	.type		$str,@object
	.size		$str,(.L_0 - $str)
$str:
        /*0000*/ 	.byte	0x25, 0x2e, 0x31, 0x37, 0x67, 0x0a, 0x00
.L_0:


//--------------------- .nv.shared.reserved.0     --------------------------
	.section	.nv.shared.reserved.0,"aw",@nobits
	.weak		__nv_reservedSMEM_offset_0_alias
	.size		__nv_reservedSMEM_offset_0_alias, 0, 64
	.other		__nv_reservedSMEM_offset_0_alias,@"STO_CUDA_RESERVED_SHARED STV_DEFAULT"
__nv_reservedSMEM_offset_0_alias:
	.zero		0
	.zero		64


//--------------------- .nv.constant0._Z7computefffffifffffffffffff --------------------------
	.section	.nv.constant0._Z7computefffffifffffffffffff,"a",@progbits
	.sectionflags	@""
	.align	4
.nv.constant0._Z7computefffffifffffffffffff:
	.zero		972


//--------------------- SYMBOLS --------------------------

	.type		.nv.reservedSmem.offset0,@object
	.size		.nv.reservedSmem.offset0,0x4
	.type		vprintf,@function
